//
// Generated by NVIDIA NVVM Compiler
//
// Compiler Build ID: CL-36424714
// Cuda compilation tools, release 13.0, V13.0.88
// Based on NVVM 20.0.0
//

.version 9.0
.target sm_100
.address_size 64

	// .globl	_Z10stencil_1dPiS_
// _ZZ10stencil_1dPiS_E4temp has been demoted

.visible .entry _Z10stencil_1dPiS_(
	.param .u64 .ptr .align 1 _Z10stencil_1dPiS__param_0,
	.param .u64 .ptr .align 1 _Z10stencil_1dPiS__param_1
)
{
	.reg .pred 	%p<2>;
	.reg .b32 	%r<76>;
	.reg .b64 	%rd<9>;
	// demoted variable
	.shared .align 4 .b8 _ZZ10stencil_1dPiS_E4temp[640];
	ld.param.u64 	%rd3, [_Z10stencil_1dPiS__param_0];
	ld.param.u64 	%rd2, [_Z10stencil_1dPiS__param_1];
	cvta.to.global.u64 	%rd4, %rd3;
	mov.u32 	%r3, %tid.x;
	mov.u32 	%r4, %ctaid.x;
	mov.u32 	%r5, %ntid.x;
	mad.lo.s32 	%r1, %r4, %r5, %r3;
	mul.wide.s32 	%rd5, %r1, 4;
	add.s64 	%rd1, %rd4, %rd5;
	ld.global.u32 	%r6, [%rd1];
	shl.b32 	%r7, %r3, 2;
	mov.u32 	%r8, _ZZ10stencil_1dPiS_E4temp;
	add.s32 	%r2, %r8, %r7;
	st.shared.u32 	[%r2+64], %r6;
	setp.gt.u32 	%p1, %r3, 15;
	@%p1 bra 	$L__BB0_2;
	ld.global.u32 	%r9, [%rd1+-64];
	st.shared.u32 	[%r2], %r9;
	ld.global.u32 	%r10, [%rd1+512];
	st.shared.u32 	[%r2+576], %r10;
$L__BB0_2:
	bar.sync 	0;
	ld.shared.u32 	%r11, [%r2];
	ld.shared.u32 	%r12, [%r2+4];
	add.s32 	%r13, %r12, %r11;
	ld.shared.u32 	%r14, [%r2+8];
	add.s32 	%r15, %r14, %r13;
	ld.shared.u32 	%r16, [%r2+12];
	add.s32 	%r17, %r16, %r15;
	ld.shared.u32 	%r18, [%r2+16];
	add.s32 	%r19, %r18, %r17;
	ld.shared.u32 	%r20, [%r2+20];
	add.s32 	%r21, %r20, %r19;
	ld.shared.u32 	%r22, [%r2+24];
	add.s32 	%r23, %r22, %r21;
	ld.shared.u32 	%r24, [%r2+28];
	add.s32 	%r25, %r24, %r23;
	ld.shared.u32 	%r26, [%r2+32];
	add.s32 	%r27, %r26, %r25;
	ld.shared.u32 	%r28, [%r2+36];
	add.s32 	%r29, %r28, %r27;
	ld.shared.u32 	%r30, [%r2+40];
	add.s32 	%r31, %r30, %r29;
	ld.shared.u32 	%r32, [%r2+44];
	add.s32 	%r33, %r32, %r31;
	ld.shared.u32 	%r34, [%r2+48];
	add.s32 	%r35, %r34, %r33;
	ld.shared.u32 	%r36, [%r2+52];
	add.s32 	%r37, %r36, %r35;
	ld.shared.u32 	%r38, [%r2+56];
	add.s32 	%r39, %r38, %r37;
	ld.shared.u32 	%r40, [%r2+60];
	add.s32 	%r41, %r40, %r39;
	ld.shared.u32 	%r42, [%r2+64];
	add.s32 	%r43, %r42, %r41;
	ld.shared.u32 	%r44, [%r2+68];
	add.s32 	%r45, %r44, %r43;
	ld.shared.u32 	%r46, [%r2+72];
	add.s32 	%r47, %r46, %r45;
	ld.shared.u32 	%r48, [%r2+76];
	add.s32 	%r49, %r48, %r47;
	ld.shared.u32 	%r50, [%r2+80];
	add.s32 	%r51, %r50, %r49;
	ld.shared.u32 	%r52, [%r2+84];
	add.s32 	%r53, %r52, %r51;
	ld.shared.u32 	%r54, [%r2+88];
	add.s32 	%r55, %r54, %r53;
	ld.shared.u32 	%r56, [%r2+92];
	add.s32 	%r57, %r56, %r55;
	ld.shared.u32 	%r58, [%r2+96];
	add.s32 	%r59, %r58, %r57;
	ld.shared.u32 	%r60, [%r2+100];
	add.s32 	%r61, %r60, %r59;
	ld.shared.u32 	%r62, [%r2+104];
	add.s32 	%r63, %r62, %r61;
	ld.shared.u32 	%r64, [%r2+108];
	add.s32 	%r65, %r64, %r63;
	ld.shared.u32 	%r66, [%r2+112];
	add.s32 	%r67, %r66, %r65;
	ld.shared.u32 	%r68, [%r2+116];
	add.s32 	%r69, %r68, %r67;
	ld.shared.u32 	%r70, [%r2+120];
	add.s32 	%r71, %r70, %r69;
	ld.shared.u32 	%r72, [%r2+124];
	add.s32 	%r73, %r72, %r71;
	ld.shared.u32 	%r74, [%r2+128];
	add.s32 	%r75, %r74, %r73;
	cvta.to.global.u64 	%rd6, %rd2;
	add.s64 	%rd8, %rd6, %rd5;
	st.global.u32 	[%rd8], %r75;
	ret;

}


// ===== COMPILED SASS (sm_100) =====

	.target	sm_100

	.elftype	@"ET_EXEC"


//--------------------- .note.nv.tkinfo           --------------------------
	.section	.note.nv.tkinfo,"",@"SHT_NOTE"
	.sectionflags	@"SHF_NOTE_NV_TKINFO"
	.tkinfo
        /*0018*/ 	.word	0x00000002
        /*0030*/ 	.string	""
        /*0030*/ 	.string	"ptxas"
        /*0030*/ 	.string	"Cuda compilation tools, release 13.0, V13.0.88"
        /*0030*/ 	.string	"Build cuda_13.0.r13.0/compiler.36424714_0"
        /*0030*/ 	.string	"-arch sm_100 -m 64 "



//--------------------- .note.nv.cuinfo           --------------------------
	.section	.note.nv.cuinfo,"",@"SHT_NOTE"
	.sectionflags	@"SHF_NOTE_NV_CUINFO"
        /*0018*/ 	.short	0x0002
        /*001a*/ 	.short	0x0064
        /*001c*/ 	.short	0x0082
	.zero		2


//--------------------- .nv.info                  --------------------------
	.section	.nv.info,"",@"SHT_CUDA_INFO"
	.align	4


	//----- nvinfo : EIATTR_REGCOUNT
	.align		4
        /*0000*/ 	.byte	0x04, 0x2f
        /*0002*/ 	.short	(.L_1 - .L_0)
	.align		4
.L_0:
        /*0004*/ 	.word	index@(_Z10stencil_1dPiS_)
        /*0008*/ 	.word	0x00000020


	//----- nvinfo : EIATTR_FRAME_SIZE
	.align		4
.L_1:
        /*000c*/ 	.byte	0x04, 0x11
        /*000e*/ 	.short	(.L_3 - .L_2)
	.align		4
.L_2:
        /*0010*/ 	.word	index@(_Z10stencil_1dPiS_)
        /*0014*/ 	.word	0x00000000


	//----- nvinfo : EIATTR_MIN_STACK_SIZE
	.align		4
.L_3:
        /*0018*/ 	.byte	0x04, 0x12
        /*001a*/ 	.short	(.L_5 - .L_4)
	.align		4
.L_4:
        /*001c*/ 	.word	index@(_Z10stencil_1dPiS_)
        /*0020*/ 	.word	0x00000000
.L_5:


//--------------------- .nv.compat                --------------------------
	.section	.nv.compat,"",@"SHT_CUDA_COMPAT_INFO"
	.align	4
        /*0000*/ 	.byte	0x02, 0x09, 0x00, 0x00, 0x02, 0x02, 0x01, 0x00, 0x02, 0x05, 0x05, 0x00, 0x03, 0x07, 0x01, 0x01
        /*0010*/ 	.byte	0x02, 0x03, 0x00, 0x00, 0x02, 0x06, 0x01, 0x00, 0x04, 0x0b, 0x08, 0x00, 0x09, 0x00, 0x00, 0x00
        /*0020*/ 	.byte	0x00, 0x00, 0x00, 0x00


//--------------------- .nv.info._Z10stencil_1dPiS_ --------------------------
	.section	.nv.info._Z10stencil_1dPiS_,"",@"SHT_CUDA_INFO"
	.sectionflags	@""
	.align	4


	//----- nvinfo : EIATTR_CUDA_API_VERSION
	.align		4
        /*0000*/ 	.byte	0x04, 0x37
        /*0002*/ 	.short	(.L_7 - .L_6)
.L_6:
        /*0004*/ 	.word	0x00000082


	//----- nvinfo : EIATTR_KPARAM_INFO
	.align		4
.L_7:
        /*0008*/ 	.byte	0x04, 0x17
        /*000a*/ 	.short	(.L_9 - .L_8)
.L_8:
        /*000c*/ 	.word	0x00000000
        /*0010*/ 	.short	0x0001
        /*0012*/ 	.short	0x0008
        /*0014*/ 	.byte	0x00, 0xf5, 0x21, 0x00


	//----- nvinfo : EIATTR_KPARAM_INFO
	.align		4
.L_9:
        /*0018*/ 	.byte	0x04, 0x17
        /*001a*/ 	.short	(.L_11 - .L_10)
.L_10:
        /*001c*/ 	.word	0x00000000
        /*0020*/ 	.short	0x0000
        /*0022*/ 	.short	0x0000
        /*0024*/ 	.byte	0x00, 0xf5, 0x21, 0x00


	//----- nvinfo : EIATTR_SPARSE_MMA_MASK
	.align		4
.L_11:
        /*0028*/ 	.byte	0x03, 0x50
        /*002a*/ 	.short	0x0000


	//----- nvinfo : EIATTR_MAXREG_COUNT
	.align		4
        /*002c*/ 	.byte	0x03, 0x1b
        /*002e*/ 	.short	0x00ff


	//----- nvinfo : EIATTR_NUM_BARRIERS
	.align		4
        /*0030*/ 	.byte	0x02, 0x4c
        /*0032*/ 	.byte	0x01
	.zero		1


	//----- nvinfo : EIATTR_MERCURY_ISA_VERSION
	.align		4
        /*0034*/ 	.byte	0x03, 0x5f
        /*0036*/ 	.short	0x0101


	//----- nvinfo : EIATTR_VRC_CTA_INIT_COUNT
	.align		4
        /*0038*/ 	.byte	0x02, 0x4a
	.zero		1
	.zero		1


	//----- nvinfo : EIATTR_EXIT_INSTR_OFFSETS
	.align		4
        /*003c*/ 	.byte	0x04, 0x1c
        /*003e*/ 	.short	(.L_13 - .L_12)


	//   ....[0]....
.L_12:
        /*0040*/ 	.word	0x00000480


	//----- nvinfo : EIATTR_CBANK_PARAM_SIZE
	.align		4
.L_13:
        /*0044*/ 	.byte	0x03, 0x19
        /*0046*/ 	.short	0x0010


	//----- nvinfo : EIATTR_PARAM_CBANK
	.align		4
        /*0048*/ 	.byte	0x04, 0x0a
        /*004a*/ 	.short	(.L_15 - .L_14)
	.align		4
.L_14:
        /*004c*/ 	.word	index@(.nv.constant0._Z10stencil_1dPiS_)
        /*0050*/ 	.short	0x0380
        /*0052*/ 	.short	0x0010


	//----- nvinfo : EIATTR_SW_WAR
	.align		4
.L_15:
        /*0054*/ 	.byte	0x04, 0x36
        /*0056*/ 	.short	(.L_17 - .L_16)
.L_16:
        /*0058*/ 	.word	0x00000008
.L_17:


//--------------------- .nv.callgraph             --------------------------
	.section	.nv.callgraph,"",@"SHT_CUDA_CALLGRAPH"
	.align	4
	.sectionentsize	8
	.align		4
        /*0000*/ 	.word	0x00000000
	.align		4
        /*0004*/ 	.word	0xffffffff
	.align		4
        /*0008*/ 	.word	0x00000000
	.align		4
        /*000c*/ 	.word	0xfffffffe
	.align		4
        /*0010*/ 	.word	0x00000000
	.align		4
        /*0014*/ 	.word	0xfffffffd
	.align		4
        /*0018*/ 	.word	0x00000000
	.align		4
        /*001c*/ 	.word	0xfffffffc


//--------------------- .text._Z10stencil_1dPiS_  --------------------------
	.section	.text._Z10stencil_1dPiS_,"ax",@progbits
	.align	128
        .global         _Z10stencil_1dPiS_
        .type           _Z10stencil_1dPiS_,@function
        .size           _Z10stencil_1dPiS_,(.L_x_1 - _Z10stencil_1dPiS_)
        .other          _Z10stencil_1dPiS_,@"STO_CUDA_ENTRY STV_DEFAULT"
_Z10stencil_1dPiS_:
.text._Z10stencil_1dPiS_:
[----:B------:R-:W-:Y:S01]  /*0000*/  LDC R1, c[0x0][0x37c] ;  /* 0x0000df00ff017b82 */ /* 0x000fe20000000800 */
[----:B------:R-:W0:Y:S07]  /*0010*/  S2R R10, SR_TID.X ;  /* 0x00000000000a7919 */ /* 0x000e2e0000002100 */
[----:B------:R-:W1:Y:S01]  /*0020*/  S2UR UR4, SR_CTAID.X ;  /* 0x00000000000479c3 */ /* 0x000e620000002500 */
[----:B------:R-:W2:Y:S07]  /*0030*/  LDCU.64 UR6, c[0x0][0x358] ;  /* 0x00006b00ff0677ac */ /* 0x000eae0008000a00 */
[----:B------:R-:W1:Y:S08]  /*0040*/  LDC R5, c[0x0][0x360] ;  /* 0x0000d800ff057b82 */ /* 0x000e700000000800 */
[----:B------:R-:W3:Y:S01]  /*0050*/  LDC.64 R2, c[0x0][0x380] ;  /* 0x0000e000ff027b82 */ /* 0x000ee20000000a00 */
[----:B0-----:R-:W-:Y:S01]  /*0060*/  ISETP.GT.U32.AND P0, PT, R10, 0xf, PT ;  /* 0x0000000f0a00780c */ /* 0x001fe20003f04070 */
[----:B-1----:R-:W-:-:S04]  /*0070*/  IMAD R5, R5, UR4, R10 ;  /* 0x0000000405057c24 */ /* 0x002fc8000f8e020a */
[----:B---3--:R-:W-:-:S05]  /*0080*/  IMAD.WIDE R2, R5, 0x4, R2 ;  /* 0x0000000405027825 */ /* 0x008fca00078e0202 */
[----:B--2---:R-:W2:Y:S04]  /*0090*/  LDG.E R7, desc[UR6][R2.64] ;  /* 0x0000000602077981 */ /* 0x004ea8000c1e1900 */
[----:B------:R-:W3:Y:S04]  /*00a0*/  @!P0 LDG.E R9, desc[UR6][R2.64+-0x40] ;  /* 0xffffc00602098981 */ /* 0x000ee8000c1e1900 */
[----:B------:R-:W4:Y:S01]  /*00b0*/  @!P0 LDG.E R11, desc[UR6][R2.64+0x200] ;  /* 0x00020006020b8981 */ /* 0x000f22000c1e1900 */
[----:B------:R-:W0:Y:S01]  /*00c0*/  S2UR UR5, SR_CgaCtaId ;  /* 0x00000000000579c3 */ /* 0x000e220000008800 */
[----:B------:R-:W-:-:S02]  /*00d0*/  UMOV UR4, 0x400 ;  /* 0x0000040000047882 */ /* 0x000fc40000000000 */
[----:B0-----:R-:W-:-:S06]  /*00e0*/  ULEA UR4, UR5, UR4, 0x18 ;  /* 0x0000000405047291 */ /* 0x001fcc000f8ec0ff */
[----:B------:R-:W-:-:S05]  /*00f0*/  LEA R10, R10, UR4, 0x2 ;  /* 0x000000040a0a7c11 */ /* 0x000fca000f8e10ff */
[----:B--2---:R-:W-:Y:S04]  /*0100*/  STS [R10+0x40], R7 ;  /* 0x000040070a007388 */ /* 0x004fe80000000800 */
[----:B---3--:R-:W-:Y:S04]  /*0110*/  @!P0 STS [R10], R9 ;  /* 0x000000090a008388 */ /* 0x008fe80000000800 */
[----:B----4-:R-:W-:Y:S01]  /*0120*/  @!P0 STS [R10+0x240], R11 ;  /* 0x0002400b0a008388 */ /* 0x010fe20000000800 */
[----:B------:R-:W-:Y:S06]  /*0130*/  BAR.SYNC.DEFER_BLOCKING 0x0 ;  /* 0x0000000000007b1d */ /* 0x000fec0000010000 */
[----:B------:R-:W-:Y:S04]  /*0140*/  LDS R4, [R10] ;  /* 0x000000000a047984 */ /* 0x000fe80000000800 */
[----:B------:R-:W-:Y:S04]  /*0150*/  LDS R25, [R10+0x4] ;  /* 0x000004000a197984 */ /* 0x000fe80000000800 */
[----:B------:R-:W0:Y:S04]  /*0160*/  LDS R6, [R10+0x8] ;  /* 0x000008000a067984 */ /* 0x000e280000000800 */
[----:B------:R-:W-:Y:S04]  /*0170*/  LDS R27, [R10+0xc] ;  /* 0x00000c000a1b7984 */ /* 0x000fe80000000800 */
[----:B------:R-:W1:Y:S04]  /*0180*/  LDS R22, [R10+0x10] ;  /* 0x000010000a167984 */ /* 0x000e680000000800 */
[----:B------:R-:W-:Y:S04]  /*0190*/  LDS R29, [R10+0x14] ;  /* 0x000014000a1d7984 */ /* 0x000fe80000000800 */
[----:B------:R-:W2:Y:S04]  /*01a0*/  LDS R24, [R10+0x18] ;  /* 0x000018000a187984 */ /* 0x000ea80000000800 */
[----:B------:R-:W-:Y:S04]  /*01b0*/  LDS R20, [R10+0x1c] ;  /* 0x00001c000a147984 */ /* 0x000fe80000000800 */
[----:B------:R-:W3:Y:S04]  /*01c0*/  LDS R23, [R10+0x20] ;  /* 0x000020000a177984 */ /* 0x000ee80000000800 */
[----:B------:R-:W-:Y:S04]  /*01d0*/  LDS R18, [R10+0x24] ;  /* 0x000024000a127984 */ /* 0x000fe80000000800 */
[----:B------:R-:W4:Y:S04]  /*01e0*/  LDS R21, [R10+0x28] ;  /* 0x000028000a157984 */ /* 0x000f280000000800 */
[----:B------:R-:W-:Y:S04]  /*01f0*/  LDS R19, [R10+0x2c] ;  /* 0x00002c000a137984 */ /* 0x000fe80000000800 */
[----:B------:R-:W5:Y:S01]  /*0200*/  LDS R16, [R10+0x30] ;  /* 0x000030000a107984 */ /* 0x000f620000000800 */
[----:B0-----:R-:W-:-:S03]  /*0210*/  IADD3 R4, PT, PT, R6, R25, R4 ;  /* 0x0000001906047210 */ /* 0x001fc60007ffe004 */
[----:B------:R-:W-:Y:S04]  /*0220*/  LDS R2, [R10+0x34] ;  /* 0x000034000a027984 */ /* 0x000fe80000000800 */
[----:B------:R-:W0:Y:S01]  /*0230*/  LDS R3, [R10+0x38] ;  /* 0x000038000a037984 */ /* 0x000e220000000800 */
[----:B-1----:R-:W-:-:S03]  /*0240*/  IADD3 R4, PT, PT, R22, R27, R4 ;  /* 0x0000001b16047210 */ /* 0x002fc60007ffe004 */
[----:B------:R-:W-:Y:S04]  /*0250*/  LDS R12, [R10+0x3c] ;  /* 0x00003c000a0c7984 */ /* 0x000fe80000000800 */
[----:B------:R-:W1:Y:S01]  /*0260*/  LDS R15, [R10+0x40] ;  /* 0x000040000a0f7984 */ /* 0x000e620000000800 */
[----:B--2---:R-:W-:-:S03]  /*0270*/  IADD3 R24, PT, PT, R24, R29, R4 ;  /* 0x0000001d18187210 */ /* 0x004fc60007ffe004 */
[----:B------:R-:W-:Y:S04]  /*0280*/  LDS R14, [R10+0x44] ;  /* 0x000044000a0e7984 */ /* 0x000fe80000000800 */
[----:B------:R-:W2:Y:S01]  /*0290*/  LDS R17, [R10+0x48] ;  /* 0x000048000a117984 */ /* 0x000ea20000000800 */
[----:B---3--:R-:W-:-:S03]  /*02a0*/  IADD3 R24, PT, PT, R23, R20, R24 ;  /* 0x0000001417187210 */ /* 0x008fc60007ffe018 */
[----:B------:R-:W-:Y:S04]  /*02b0*/  LDS R0, [R10+0x4c] ;  /* 0x00004c000a007984 */ /* 0x000fe80000000800 */
[----:B------:R-:W3:Y:S01]  /*02c0*/  LDS R13, [R10+0x50] ;  /* 0x000050000a0d7984 */ /* 0x000ee20000000800 */
[----:B----4-:R-:W-:-:S03]  /*02d0*/  IADD3 R24, PT, PT, R21, R18, R24 ;  /* 0x0000001215187210 */ /* 0x010fc60007ffe018 */
[----:B------:R-:W-:Y:S04]  /*02e0*/  LDS R11, [R10+0x54] ;  /* 0x000054000a0b7984 */ /* 0x000fe80000000800 */
[----:B------:R-:W4:Y:S01]  /*02f0*/  LDS R8, [R10+0x58] ;  /* 0x000058000a087984 */ /* 0x000f220000000800 */
[----:B-----5:R-:W-:-:S03]  /*0300*/  IADD3 R24, PT, PT, R16, R19, R24 ;  /* 0x0000001310187210 */ /* 0x020fc60007ffe018 */
        /* <DEDUP_REMOVED lines=8> */
[----:B--2---:R-:W-:Y:S02]  /*0390*/  IADD3 R14, PT, PT, R17, R14, R2 ;  /* 0x0000000e110e7210 */ /* 0x004fe40007ffe002 */
[----:B------:R-:W2:Y:S01]  /*03a0*/  LDC.64 R2, c[0x0][0x388] ;  /* 0x0000e200ff027b82 */ /* 0x000ea20000000a00 */
[----:B------:R-:W-:Y:S04]  /*03b0*/  LDS R21, [R10+0x74] ;  /* 0x000074000a157984 */ /* 0x000fe80000000800 */
[----:B------:R-:W1:Y:S01]  /*03c0*/  LDS R18, [R10+0x78] ;  /* 0x000078000a127984 */ /* 0x000e620000000800 */
[----:B---3--:R-:W-:-:S03]  /*03d0*/  IADD3 R0, PT, PT, R13, R0, R14 ;  /* 0x000000000d007210 */ /* 0x008fc60007ffe00e */
[----:B------:R-:W-:Y:S04]  /*03e0*/  LDS R16, [R10+0x7c] ;  /* 0x00007c000a107984 */ /* 0x000fe80000000800 */
[----:B------:R-:W3:Y:S01]  /*03f0*/  LDS R19, [R10+0x80] ;  /* 0x000080000a137984 */ /* 0x000ee20000000800 */
[----:B----4-:R-:W-:-:S04]  /*0400*/  IADD3 R0, PT, PT, R8, R11, R0 ;  /* 0x0000000b08007210 */ /* 0x010fc80007ffe000 */
[----:B-----5:R-:W-:Y:S01]  /*0410*/  IADD3 R0, PT, PT, R6, R9, R0 ;  /* 0x0000000906007210 */ /* 0x020fe20007ffe000 */
[----:B--2---:R-:W-:-:S03]  /*0420*/  IMAD.WIDE R2, R5, 0x4, R2 ;  /* 0x0000000405027825 */ /* 0x004fc600078e0202 */
[----:B0-----:R-:W-:-:S04]  /*0430*/  IADD3 R0, PT, PT, R4, R7, R0 ;  /* 0x0000000704007210 */ /* 0x001fc80007ffe000 */
[----:B-1----:R-:W-:-:S04]  /*0440*/  IADD3 R0, PT, PT, R20, R23, R0 ;  /* 0x0000001714007210 */ /* 0x002fc80007ffe000 */
[----:B------:R-:W-:-:S04]  /*0450*/  IADD3 R0, PT, PT, R18, R21, R0 ;  /* 0x0000001512007210 */ /* 0x000fc80007ffe000 */
[----:B---3--:R-:W-:-:S05]  /*0460*/  IADD3 R19, PT, PT, R19, R16, R0 ;  /* 0x0000001013137210 */ /* 0x008fca0007ffe000 */
[----:B------:R-:W-:Y:S01]  /*0470*/  STG.E desc[UR6][R2.64], R19 ;  /* 0x0000001302007986 */ /* 0x000fe2000c101906 */
[----:B------:R-:W-:Y:S05]  /*0480*/  EXIT ;  /* 0x000000000000794d */ /* 0x000fea0003800000 */
.L_x_0:
[----:B------:R-:W-:-:S00]  /*0490*/  BRA `(.L_x_0) ;  /* 0xfffffffc00fc7947 */ /* 0x000fc0000383ffff */
[----:B------:R-:W-:-:S00]  /*04a0*/  NOP ;  /* 0x0000000000007918 */ /* 0x000fc00000000000 */
        /* <DEDUP_REMOVED lines=13> */
.L_x_1:


//--------------------- .nv.shared._Z10stencil_1dPiS_ --------------------------
	.section	.nv.shared._Z10stencil_1dPiS_,"aw",@nobits
	.sectionflags	@""
	.align	4
.nv.shared._Z10stencil_1dPiS_:
	.zero		1664


//--------------------- .nv.shared.reserved.0     --------------------------
	.section	.nv.shared.reserved.0,"aw",@nobits
	.weak		__nv_reservedSMEM_offset_0_alias
	.size		__nv_reservedSMEM_offset_0_alias, 0, 64
	.other		__nv_reservedSMEM_offset_0_alias,@"STO_CUDA_RESERVED_SHARED STV_DEFAULT"
__nv_reservedSMEM_offset_0_alias:
	.zero		0
	.zero		64


//--------------------- .nv.constant0._Z10stencil_1dPiS_ --------------------------
	.section	.nv.constant0._Z10stencil_1dPiS_,"a",@progbits
	.sectionflags	@""
	.align	4
.nv.constant0._Z10stencil_1dPiS_:
	.zero		912


//--------------------- SYMBOLS --------------------------

	.type		.nv.reservedSmem.offset0,@object
	.size		.nv.reservedSmem.offset0,0x4
	.type		.nv.reservedSmem.cap,@object
	.size		.nv.reservedSmem.cap,0x4
